	.headerflags	@"EF_CUDA_TEXMODE_UNIFIED EF_CUDA_64BIT_ADDRESS EF_CUDA_ACCELERATORS EF_CUDA_SM90 EF_CUDA_VIRTUAL_SM(EF_CUDA_SM90)"
	.elftype	@"ET_EXEC"


//--------------------- .nv.info                  --------------------------
	.section	.nv.info,"",@"SHT_CUDA_INFO"
	.align	4


	//----- nvinfo : EIATTR_REGCOUNT
	.align		4
        /*0000*/ 	.byte	0x04, 0x2f
        /*0002*/ 	.short	(.L_3 - .L_2)
	.align		4
.L_2:
        /*0004*/ 	.word	index@(triton_poi_fused__native_batch_norm_legit_no_training_add_relu_threshold_backward_13)
        /*0008*/ 	.word	0x00000019


	//----- nvinfo : EIATTR_MIN_STACK_SIZE
	.align		4
.L_3:
        /*000c*/ 	.byte	0x04, 0x12
        /*000e*/ 	.short	(.L_5 - .L_4)
	.align		4
.L_4:
        /*0010*/ 	.word	index@(triton_poi_fused__native_batch_norm_legit_no_training_add_relu_threshold_backward_13)
        /*0014*/ 	.word	0x00000000


	//----- nvinfo : EIATTR_FRAME_SIZE
	.align		4
.L_5:
        /*0018*/ 	.byte	0x04, 0x11
        /*001a*/ 	.short	(.L_7 - .L_6)
	.align		4
.L_6:
        /*001c*/ 	.word	index@(triton_poi_fused__native_batch_norm_legit_no_training_add_relu_threshold_backward_13)
        /*0020*/ 	.word	0x00000000


	//----- nvinfo : EIATTR_MIN_STACK_SIZE
	.align		4
.L_7:
        /*0024*/ 	.byte	0x04, 0x12
        /*0026*/ 	.short	(.L_9 - .L_8)
	.align		4
.L_8:
        /*0028*/ 	.word	index@(triton_poi_fused__native_batch_norm_legit_no_training_add_relu_threshold_backward_13)
        /*002c*/ 	.word	0x00000000
.L_9:


//--------------------- .nv.info.triton_poi_fused__native_batch_norm_legit_no_training_add_relu_threshold_backward_13 --------------------------
	.section	.nv.info.triton_poi_fused__native_batch_norm_legit_no_training_add_relu_threshold_backward_13,"",@"SHT_CUDA_INFO"
	.sectionflags	@""
	.align	4


	//----- nvinfo : EIATTR_CUDA_API_VERSION
	.align		4
        /*0000*/ 	.byte	0x04, 0x37
        /*0002*/ 	.short	(.L_11 - .L_10)
.L_10:
        /*0004*/ 	.word	0x0000007c


	//----- nvinfo : EIATTR_KPARAM_INFO
	.align		4
.L_11:
        /*0008*/ 	.byte	0x04, 0x17
        /*000a*/ 	.short	(.L_13 - .L_12)
.L_12:
        /*000c*/ 	.word	0x00000000
        /*0010*/ 	.short	0x0008
        /*0012*/ 	.short	0x0040
        /*0014*/ 	.byte	0x00, 0xf0, 0x11, 0x00


	//----- nvinfo : EIATTR_KPARAM_INFO
	.align		4
.L_13:
        /*0018*/ 	.byte	0x04, 0x17
        /*001a*/ 	.short	(.L_15 - .L_14)
.L_14:
        /*001c*/ 	.word	0x00000000
        /*0020*/ 	.short	0x0007
        /*0022*/ 	.short	0x0038
        /*0024*/ 	.byte	0x00, 0xf4, 0x21, 0x00


	//----- nvinfo : EIATTR_KPARAM_INFO
	.align		4
.L_15:
        /*0028*/ 	.byte	0x04, 0x17
        /*002a*/ 	.short	(.L_17 - .L_16)
.L_16:
        /*002c*/ 	.word	0x00000000
        /*0030*/ 	.short	0x0006
        /*0032*/ 	.short	0x0030
        /*0034*/ 	.byte	0x00, 0xf4, 0x21, 0x00


	//----- nvinfo : EIATTR_KPARAM_INFO
	.align		4
.L_17:
        /*0038*/ 	.byte	0x04, 0x17
        /*003a*/ 	.short	(.L_19 - .L_18)
.L_18:
        /*003c*/ 	.word	0x00000000
        /*0040*/ 	.short	0x0005
        /*0042*/ 	.short	0x0028
        /*0044*/ 	.byte	0x00, 0xf4, 0x21, 0x00


	//----- nvinfo : EIATTR_KPARAM_INFO
	.align		4
.L_19:
        /*0048*/ 	.byte	0x04, 0x17
        /*004a*/ 	.short	(.L_21 - .L_20)
.L_20:
        /*004c*/ 	.word	0x00000000
        /*0050*/ 	.short	0x0004
        /*0052*/ 	.short	0x0020
        /*0054*/ 	.byte	0x00, 0xf4, 0x21, 0x00


	//----- nvinfo : EIATTR_KPARAM_INFO
	.align		4
.L_21:
        /*0058*/ 	.byte	0x04, 0x17
        /*005a*/ 	.short	(.L_23 - .L_22)
.L_22:
        /*005c*/ 	.word	0x00000000
        /*0060*/ 	.short	0x0003
        /*0062*/ 	.short	0x0018
        /*0064*/ 	.byte	0x00, 0xf4, 0x21, 0x00


	//----- nvinfo : EIATTR_KPARAM_INFO
	.align		4
.L_23:
        /*0068*/ 	.byte	0x04, 0x17
        /*006a*/ 	.short	(.L_25 - .L_24)
.L_24:
        /*006c*/ 	.word	0x00000000
        /*0070*/ 	.short	0x0002
        /*0072*/ 	.short	0x0010
        /*0074*/ 	.byte	0x00, 0xf4, 0x21, 0x00


	//----- nvinfo : EIATTR_KPARAM_INFO
	.align		4
.L_25:
        /*0078*/ 	.byte	0x04, 0x17
        /*007a*/ 	.short	(.L_27 - .L_26)
.L_26:
        /*007c*/ 	.word	0x00000000
        /*0080*/ 	.short	0x0001
        /*0082*/ 	.short	0x0008
        /*0084*/ 	.byte	0x00, 0xf4, 0x21, 0x00


	//----- nvinfo : EIATTR_KPARAM_INFO
	.align		4
.L_27:
        /*0088*/ 	.byte	0x04, 0x17
        /*008a*/ 	.short	(.L_29 - .L_28)
.L_28:
        /*008c*/ 	.word	0x00000000
        /*0090*/ 	.short	0x0000
        /*0092*/ 	.short	0x0000
        /*0094*/ 	.byte	0x00, 0xf4, 0x21, 0x00


	//----- nvinfo : EIATTR_SPARSE_MMA_MASK
	.align		4
.L_29:
        /*0098*/ 	.byte	0x03, 0x50
        /*009a*/ 	.short	0x0000


	//----- nvinfo : EIATTR_MAXREG_COUNT
	.align		4
        /*009c*/ 	.byte	0x03, 0x1b
        /*009e*/ 	.short	0x00ff


	//----- nvinfo : EIATTR_EXIT_INSTR_OFFSETS
	.align		4
        /*00a0*/ 	.byte	0x04, 0x1c
        /*00a2*/ 	.short	(.L_31 - .L_30)


	//   ....[0]....
.L_30:
        /*00a4*/ 	.word	0x000005d0


	//   ....[1]....
        /*00a8*/ 	.word	0x000005f0


	//----- nvinfo : EIATTR_REQNTID
	.align		4
.L_31:
        /*00ac*/ 	.byte	0x04, 0x10
        /*00ae*/ 	.short	(.L_33 - .L_32)
.L_32:
        /*00b0*/ 	.word	0x00000080
        /*00b4*/ 	.word	0x00000001
        /*00b8*/ 	.word	0x00000001


	//----- nvinfo : EIATTR_CBANK_PARAM_SIZE
	.align		4
.L_33:
        /*00bc*/ 	.byte	0x03, 0x19
        /*00be*/ 	.short	0x0044


	//----- nvinfo : EIATTR_PARAM_CBANK
	.align		4
        /*00c0*/ 	.byte	0x04, 0x0a
        /*00c2*/ 	.short	(.L_35 - .L_34)
	.align		4
.L_34:
        /*00c4*/ 	.word	index@(.nv.constant0.triton_poi_fused__native_batch_norm_legit_no_training_add_relu_threshold_backward_13)
        /*00c8*/ 	.short	0x0210
        /*00ca*/ 	.short	0x0044


	//----- nvinfo : EIATTR_SW_WAR
	.align		4
.L_35:
        /*00cc*/ 	.byte	0x04, 0x36
        /*00ce*/ 	.short	(.L_37 - .L_36)
.L_36:
        /*00d0*/ 	.word	0x00000008
.L_37:


//--------------------- .nv.callgraph             --------------------------
	.section	.nv.callgraph,"",@"SHT_CUDA_CALLGRAPH"
	.align	4
	.sectionentsize	8
	.align		4
        /*0000*/ 	.word	0x00000000
	.align		4
        /*0004*/ 	.word	0xffffffff
	.align		4
        /*0008*/ 	.word	0x00000000
	.align		4
        /*000c*/ 	.word	0xfffffffe
	.align		4
        /*0010*/ 	.word	0x00000000
	.align		4
        /*0014*/ 	.word	0xfffffffd
	.align		4
        /*0018*/ 	.word	0x00000000
	.align		4
        /*001c*/ 	.word	0xfffffffc


//--------------------- .nv.constant4             --------------------------
	.section	.nv.constant4,"a",@progbits
	.align	8
	.align		8
.nv.constant4:
        /*0000*/ 	.dword	_$_str
	.align		8
        /*0008*/ 	.dword	_$_str_$_2


//--------------------- .text.triton_poi_fused__native_batch_norm_legit_no_training_add_relu_threshold_backward_13 --------------------------
	.section	.text.triton_poi_fused__native_batch_norm_legit_no_training_add_relu_threshold_backward_13,"ax",@progbits
	.align	128
        .global         triton_poi_fused__native_batch_norm_legit_no_training_add_relu_threshold_backward_13
        .type           triton_poi_fused__native_batch_norm_legit_no_training_add_relu_threshold_backward_13,@function
        .size           triton_poi_fused__native_batch_norm_legit_no_training_add_relu_threshold_backward_13,(.L_x_1 - triton_poi_fused__native_batch_norm_legit_no_training_add_relu_threshold_backward_13)
        .other          triton_poi_fused__native_batch_norm_legit_no_training_add_relu_threshold_backward_13,@"STO_CUDA_ENTRY STV_DEFAULT"
triton_poi_fused__native_batch_norm_legit_no_training_add_relu_threshold_backward_13:
.text.triton_poi_fused__native_batch_norm_legit_no_training_add_relu_threshold_backward_13:
[----:B------:R-:W0:Y:S01]  /*0000*/  LDC R1, c[0x0][0x28] ;  /* 0x00000a00ff017b82 */ /* 0x000e220000000800 */
[----:B------:R-:W1:Y:S07]  /*0010*/  S2R R0, SR_TID.X ;  /* 0x0000000000007919 */ /* 0x000e6e0000002100 */
[----:B------:R-:W2:Y:S01]  /*0020*/  LDC.64 R20, c[0x0][0x220] ;  /* 0x00008800ff147b82 */ /* 0x000ea20000000a00 */
[----:B------:R-:W-:Y:S01]  /*0030*/  CS2R R12, SRZ ;  /* 0x00000000000c7805 */ /* 0x000fe2000001ff00 */
[----:B------:R-:W-:Y:S01]  /*0040*/  ULDC.64 UR4, c[0x0][0x208] ;  /* 0x0000820000047ab9 */ /* 0x000fe20000000a00 */
[----:B------:R-:W3:Y:S05]  /*0050*/  S2R R5, SR_CTAID.X ;  /* 0x0000000000057919 */ /* 0x000eea0000002500 */
[----:B------:R-:W4:Y:S08]  /*0060*/  LDC.64 R18, c[0x0][0x218] ;  /* 0x00008600ff127b82 */ /* 0x000f300000000a00 */
[----:B------:R-:W5:Y:S08]  /*0070*/  LDC.64 R14, c[0x0][0x210] ;  /* 0x00008400ff0e7b82 */ /* 0x000f700000000a00 */
[----:B------:R-:W4:Y:S08]  /*0080*/  LDC.64 R6, c[0x0][0x228] ;  /* 0x00008a00ff067b82 */ /* 0x000f300000000a00 */
[----:B------:R-:W4:Y:S01]  /*0090*/  LDC.64 R10, c[0x0][0x230] ;  /* 0x00008c00ff0a7b82 */ /* 0x000f220000000a00 */
[----:B-1----:R-:W-:Y:S01]  /*00a0*/  IMAD.SHL.U32 R0, R0, 0x2, RZ ;  /* 0x0000000200007824 */ /* 0x002fe200078e00ff */
[----:B------:R-:W-:Y:S01]  /*00b0*/  ULDC.64 UR6, c[0x0][0x248] ;  /* 0x0000920000067ab9 */ /* 0x000fe20000000a00 */
[----:B---3--:R-:W-:-:S03]  /*00c0*/  SHF.R.S32.HI R3, RZ, 0x17, R5 ;  /* 0x00000017ff037819 */ /* 0x008fc60000011405 */
[----:B------:R-:W-:Y:S02]  /*00d0*/  LOP3.LUT R0, R0, 0xfe, RZ, 0xc0, !PT ;  /* 0x000000fe00007812 */ /* 0x000fe400078ec0ff */
[----:B------:R-:W-:-:S03]  /*00e0*/  SGXT R3, R3, 0x1 ;  /* 0x000000010303781a */ /* 0x000fc60000000200 */
[----:B------:R-:W-:Y:S02]  /*00f0*/  IMAD R8, R5, 0x100, R0 ;  /* 0x0000010005087824 */ /* 0x000fe400078e0200 */
[----:B------:R-:W1:Y:S03]  /*0100*/  LDC.64 R4, c[0x0][0x238] ;  /* 0x00008e00ff047b82 */ /* 0x000e660000000a00 */
[----:B------:R-:W-:Y:S02]  /*0110*/  LEA.HI R0, R3, R8, RZ, 0x3 ;  /* 0x0000000803007211 */ /* 0x000fe400078f18ff */
[----:B------:R-:W-:Y:S02]  /*0120*/  ISETP.GE.AND P0, PT, R8, 0x800, PT ;  /* 0x000008000800780c */ /* 0x000fe40003f06270 */
[--C-:B------:R-:W-:Y:S02]  /*0130*/  SHF.R.S32.HI R17, RZ, 0x3, R0.reuse ;  /* 0x00000003ff117819 */ /* 0x100fe40000011400 */
[----:B------:R-:W-:-:S04]  /*0140*/  SHF.R.S32.HI R0, RZ, 0x1f, R0 ;  /* 0x0000001fff007819 */ /* 0x000fc80000011400 */
[----:B------:R-:W-:-:S04]  /*0150*/  LEA.HI R0, R0, R17, RZ, 0x6 ;  /* 0x0000001100007211 */ /* 0x000fc800078f30ff */
[----:B------:R-:W-:-:S05]  /*0160*/  LOP3.LUT R0, R0, 0xffffffc0, RZ, 0xc0, !PT ;  /* 0xffffffc000007812 */ /* 0x000fca00078ec0ff */
[----:B------:R-:W-:Y:S01]  /*0170*/  IMAD.IADD R17, R17, 0x1, -R0 ;  /* 0x0000000111117824 */ /* 0x000fe200078e0a00 */
[----:B------:R-:W-:-:S03]  /*0180*/  HFMA2.MMA R0, -RZ, RZ, 0, 0 ;  /* 0x00000000ff007435 */ /* 0x000fc600000001ff */
[----:B--2---:R-:W-:-:S05]  /*0190*/  IMAD.WIDE R20, R17, 0x4, R20 ;  /* 0x0000000411147825 */ /* 0x004fca00078e0214 */
[----:B------:R-:W2:Y:S04]  /*01a0*/  @!P0 LDG.E.EL R13, desc[UR4][R20.64] ;  /* 0x00000004140d8981 */ /* 0x000ea8000c2e1900 */
[----:B------:R3:W2:Y:S01]  /*01b0*/  @!P0 LDG.E.EL R0, desc[UR4][R20.64] ;  /* 0x0000000414008981 */ /* 0x0006a2000c2e1900 */
[----:B------:R-:W-:Y:S02]  /*01c0*/  LEA.HI R16, R3, R8, RZ, 0x2 ;  /* 0x0000000803107211 */ /* 0x000fe400078f10ff */
[----:B------:R-:W-:Y:S01]  /*01d0*/  CS2R R2, SRZ ;  /* 0x0000000000027805 */ /* 0x000fe2000001ff00 */
[----:B----4-:R-:W-:-:S04]  /*01e0*/  IMAD.WIDE R18, R17, 0x4, R18 ;  /* 0x0000000411127825 */ /* 0x010fc800078e0212 */
[----:B-----5:R-:W-:Y:S01]  /*01f0*/  IMAD.WIDE R14, R8, 0x4, R14 ;  /* 0x00000004080e7825 */ /* 0x020fe200078e020e */
[----:B------:R-:W4:Y:S01]  /*0200*/  @!P0 LDG.E.EL R12, desc[UR4][R18.64] ;  /* 0x00000004120c8981 */ /* 0x000f22000c2e1900 */
[----:B---3--:R-:W-:Y:S02]  /*0210*/  SHF.R.S32.HI R21, RZ, 0x2, R16 ;  /* 0x00000002ff157819 */ /* 0x008fe40000011410 */
[----:B------:R-:W-:Y:S01]  /*0220*/  IMAD.MOV.U32 R9, RZ, RZ, RZ ;  /* 0x000000ffff097224 */ /* 0x000fe200078e00ff */
[----:B------:R-:W4:Y:S01]  /*0230*/  @!P0 LDG.E.64 R2, desc[UR4][R14.64] ;  /* 0x000000040e028981 */ /* 0x000f22000c1e1b00 */
[----:B0-----:R-:W-:-:S04]  /*0240*/  IMAD.WIDE R6, R17, 0x4, R6 ;  /* 0x0000000411067825 */ /* 0x001fc800078e0206 */
[----:B-1----:R-:W-:Y:S01]  /*0250*/  IMAD.WIDE R4, R21, 0x4, R4 ;  /* 0x0000000415047825 */ /* 0x002fe200078e0204 */
[----:B------:R0:W3:Y:S01]  /*0260*/  @!P0 LDG.E.EL R9, desc[UR4][R18.64] ;  /* 0x0000000412098981 */ /* 0x0000e2000c2e1900 */
[----:B------:R-:W-:Y:S02]  /*0270*/  CS2R R20, SRZ ;  /* 0x0000000000147805 */ /* 0x000fe4000001ff00 */
[----:B------:R-:W-:Y:S01]  /*0280*/  IMAD.WIDE R10, R17, 0x4, R10 ;  /* 0x00000004110a7825 */ /* 0x000fe200078e020a */
[----:B------:R-:W-:-:S03]  /*0290*/  CS2R R16, SRZ ;  /* 0x0000000000107805 */ /* 0x000fc6000001ff00 */
[----:B------:R-:W-:Y:S01]  /*02a0*/  IMAD.MOV.U32 R22, RZ, RZ, RZ ;  /* 0x000000ffff167224 */ /* 0x000fe200078e00ff */
[----:B------:R-:W5:Y:S01]  /*02b0*/  @!P0 LDG.E.EL R21, desc[UR4][R6.64] ;  /* 0x0000000406158981 */ /* 0x000f62000c2e1900 */
[----:B0-----:R-:W-:-:S03]  /*02c0*/  MOV R18, RZ ;  /* 0x000000ff00127202 */ /* 0x001fc60000000f00 */
[----:B------:R-:W5:Y:S04]  /*02d0*/  @!P0 LDG.E.EL R20, desc[UR4][R10.64] ;  /* 0x000000040a148981 */ /* 0x000f68000c2e1900 */
[----:B------:R0:W3:Y:S04]  /*02e0*/  @!P0 LDG.E.EL R22, desc[UR4][R6.64] ;  /* 0x0000000406168981 */ /* 0x0000e8000c2e1900 */
[----:B------:R-:W3:Y:S04]  /*02f0*/  @!P0 LDG.E.EL R17, desc[UR4][R10.64] ;  /* 0x000000040a118981 */ /* 0x000ee8000c2e1900 */
[----:B------:R-:W3:Y:S04]  /*0300*/  @!P0 LDG.E.EL R16, desc[UR4][R4.64] ;  /* 0x0000000404108981 */ /* 0x000ee8000c2e1900 */
[----:B------:R1:W3:Y:S01]  /*0310*/  @!P0 LDG.E.EL R18, desc[UR4][R4.64] ;  /* 0x0000000404128981 */ /* 0x0002e2000c2e1900 */
[----:B0-----:R-:W-:Y:S01]  /*0320*/  IMAD.MOV.U32 R7, RZ, RZ, 0x3e800000 ;  /* 0x3e800000ff077424 */ /* 0x001fe200078e00ff */
[----:B-1----:R-:W0:Y:S02]  /*0330*/  LDC.64 R4, c[0x0][0x240] ;  /* 0x00009000ff047b82 */ /* 0x002e240000000a00 */
[----:B0-----:R-:W-:-:S04]  /*0340*/  IMAD.WIDE R4, R8, 0x4, R4 ;  /* 0x0000000408047825 */ /* 0x001fc800078e0204 */
[----:B--2---:R-:W-:Y:S01]  /*0350*/  FADD R13, R13, 9.9999997473787516356e-06 ;  /* 0x3727c5ac0d0d7421 */ /* 0x004fe20000000000 */
[----:B------:R-:W-:-:S03]  /*0360*/  FADD R0, R0, 9.9999997473787516356e-06 ;  /* 0x3727c5ac00007421 */ /* 0x000fc60000000000 */
[----:B------:R-:W0:Y:S08]  /*0370*/  MUFU.SQRT R15, R13 ;  /* 0x0000000d000f7308 */ /* 0x000e300000002000 */
[----:B------:R-:W1:Y:S01]  /*0380*/  MUFU.SQRT R14, R0 ;  /* 0x00000000000e7308 */ /* 0x000e620000002000 */
[C---:B0-----:R-:W-:Y:S02]  /*0390*/  FSETP.GT.AND P2, PT, R15.reuse, 8.50705917302346158658e+37, PT ;  /* 0x7e8000000f00780b */ /* 0x041fe40003f44000 */
[----:B------:R-:W-:-:S02]  /*03a0*/  FSETP.GEU.AND P4, PT, R15, 1.175494350822287508e-38, PT ;  /* 0x008000000f00780b */ /* 0x000fc40003f8e000 */
[C---:B-1----:R-:W-:Y:S02]  /*03b0*/  FSETP.GT.AND P1, PT, R14.reuse, 8.50705917302346158658e+37, PT ;  /* 0x7e8000000e00780b */ /* 0x042fe40003f24000 */
[----:B------:R-:W-:-:S07]  /*03c0*/  FSETP.GEU.AND P3, PT, R14, 1.175494350822287508e-38, PT ;  /* 0x008000000e00780b */ /* 0x000fce0003f6e000 */
[----:B------:R-:W-:-:S04]  /*03d0*/  @P2 FMUL R15, R15, 0.25 ;  /* 0x3e8000000f0f2820 */ /* 0x000fc80000400000 */
[----:B------:R-:W-:Y:S01]  /*03e0*/  @!P4 FMUL R15, R15, 16777216 ;  /* 0x4b8000000f0fc820 */ /* 0x000fe20000400000 */
[----:B------:R-:W-:-:S04]  /*03f0*/  @P1 FMUL R14, R14, 0.25 ;  /* 0x3e8000000e0e1820 */ /* 0x000fc80000400000 */
[----:B------:R-:W-:Y:S01]  /*0400*/  @!P3 FMUL R14, R14, 16777216 ;  /* 0x4b8000000e0eb820 */ /* 0x000fe20000400000 */
[----:B------:R-:W0:Y:S01]  /*0410*/  MUFU.RCP R15, R15 ;  /* 0x0000000f000f7308 */ /* 0x000e220000001000 */
[----:B------:R-:W-:-:S07]  /*0420*/  FSEL R0, R7, 1, P2 ;  /* 0x3f80000007007808 */ /* 0x000fce0001000000 */
[----:B------:R-:W1:Y:S01]  /*0430*/  MUFU.RCP R14, R14 ;  /* 0x0000000e000e7308 */ /* 0x000e620000001000 */
[----:B------:R-:W-:Y:S01]  /*0440*/  FSEL R7, R7, 1, P1 ;  /* 0x3f80000007077808 */ /* 0x000fe20000800000 */
[----:B------:R-:W-:Y:S01]  /*0450*/  @!P4 FMUL R0, R0, 16777216 ;  /* 0x4b8000000000c820 */ /* 0x000fe20000400000 */
[----:B----4-:R-:W-:-:S03]  /*0460*/  FADD R3, -R12, R3 ;  /* 0x000000030c037221 */ /* 0x010fc60000000100 */
[----:B------:R-:W-:Y:S01]  /*0470*/  @!P3 FMUL R7, R7, 16777216 ;  /* 0x4b8000000707b820 */ /* 0x000fe20000400000 */
[----:B0-----:R-:W-:Y:S01]  /*0480*/  FMUL R0, R15, R0 ;  /* 0x000000000f007220 */ /* 0x001fe20000400000 */
[----:B---3--:R-:W-:-:S03]  /*0490*/  FADD R2, -R9, R2 ;  /* 0x0000000209027221 */ /* 0x008fc60000000100 */
[----:B------:R-:W-:Y:S01]  /*04a0*/  FMUL R3, R0, R3 ;  /* 0x0000000300037220 */ /* 0x000fe20000400000 */
[----:B-1----:R-:W-:-:S03]  /*04b0*/  FMUL R7, R14, R7 ;  /* 0x000000070e077220 */ /* 0x002fc60000400000 */
[----:B-----5:R-:W-:Y:S01]  /*04c0*/  FFMA R3, R3, R21, R20 ;  /* 0x0000001503037223 */ /* 0x020fe20000000014 */
[----:B------:R-:W-:-:S04]  /*04d0*/  FMUL R2, R7, R2 ;  /* 0x0000000207027220 */ /* 0x000fc80000400000 */
[----:B------:R-:W-:Y:S01]  /*04e0*/  FFMA R17, R2, R22, R17 ;  /* 0x0000001602117223 */ /* 0x000fe20000000011 */
[C---:B------:R-:W-:Y:S01]  /*04f0*/  FSETP.GEU.AND P1, PT, R3.reuse, -R16, PT ;  /* 0x800000100300720b */ /* 0x040fe20003f2e000 */
[----:B------:R-:W-:Y:S02]  /*0500*/  FADD R3, R3, R16 ;  /* 0x0000001003037221 */ /* 0x000fe40000000000 */
[C---:B------:R-:W-:Y:S01]  /*0510*/  FADD R0, R17.reuse, R18 ;  /* 0x0000001211007221 */ /* 0x040fe20000000000 */
[----:B------:R-:W-:Y:S02]  /*0520*/  FSETP.GEU.AND P2, PT, R17, -R18, PT ;  /* 0x800000121100720b */ /* 0x000fe40003f4e000 */
[----:B------:R-:W-:Y:S02]  /*0530*/  FSEL R11, R3, RZ, P1 ;  /* 0x000000ff030b7208 */ /* 0x000fe40000800000 */
[----:B------:R-:W-:Y:S02]  /*0540*/  FSEL R10, R0, RZ, P2 ;  /* 0x000000ff000a7208 */ /* 0x000fe40001000000 */
[----:B------:R-:W-:-:S02]  /*0550*/  FSETP.GTU.AND P2, PT, R11, RZ, PT ;  /* 0x000000ff0b00720b */ /* 0x000fc40003f4c000 */
[----:B------:R-:W-:Y:S02]  /*0560*/  FSETP.GTU.AND P3, PT, R10, RZ, PT ;  /* 0x000000ff0a00720b */ /* 0x000fe40003f6c000 */
[----:B------:R-:W-:Y:S01]  /*0570*/  IADD3 R2, P1, R8, UR6, RZ ;  /* 0x0000000608027c10 */ /* 0x000fe2000ff3e0ff */
[----:B------:R0:W-:Y:S01]  /*0580*/  @!P0 STG.E.64 desc[UR4][R4.64], R10 ;  /* 0x0000000a04008986 */ /* 0x0001e2000c101b04 */
[----:B------:R-:W-:Y:S02]  /*0590*/  SEL R7, RZ, 0x100, P2 ;  /* 0x00000100ff077807 */ /* 0x000fe40001000000 */
[----:B------:R-:W-:Y:S02]  /*05a0*/  SEL R0, RZ, 0x1, P3 ;  /* 0x00000001ff007807 */ /* 0x000fe40001800000 */
[----:B------:R-:W-:Y:S02]  /*05b0*/  LEA.HI.X.SX32 R3, R8, UR7, 0x1, P1 ;  /* 0x0000000708037c11 */ /* 0x000fe400088f0eff */
[----:B------:R-:W-:Y:S01]  /*05c0*/  IADD3 R7, R0, R7, RZ ;  /* 0x0000000700077210 */ /* 0x000fe20007ffe0ff */
[----:B0-----:R-:W-:Y:S06]  /*05d0*/  @P0 EXIT ;  /* 0x000000000000094d */ /* 0x001fec0003800000 */
[----:B------:R-:W-:Y:S01]  /*05e0*/  STG.E.U16 desc[UR4][R2.64], R7 ;  /* 0x0000000702007986 */ /* 0x000fe2000c101504 */
[----:B------:R-:W-:Y:S05]  /*05f0*/  EXIT ;  /* 0x000000000000794d */ /* 0x000fea0003800000 */
.L_x_0:
[----:B------:R-:W-:-:S00]  /*0600*/  BRA `(.L_x_0) ;  /* 0xfffffffc00fc7947 */ /* 0x000fc0000383ffff */
[----:B------:R-:W-:-:S00]  /*0610*/  NOP ;  /* 0x0000000000007918 */ /* 0x000fc00000000000 */
        /* <DEDUP_REMOVED lines=14> */
.L_x_1:


//--------------------- .nv.global.init           --------------------------
	.section	.nv.global.init,"aw",@progbits
.nv.global.init:
	.type		_$_str,@object
	.size		_$_str,(_$_str_$_2 - _$_str)
_$_str:
        /*0000*/ 	.byte	0x5f, 0x5f, 0x43, 0x55, 0x44, 0x41, 0x5f, 0x46, 0x54, 0x5a, 0x00
	.type		_$_str_$_2,@object
	.size		_$_str_$_2,(.L_1 - _$_str_$_2)
_$_str_$_2:
        /*000b*/ 	.byte	0x5f, 0x5f, 0x43, 0x55, 0x44, 0x41, 0x5f, 0x50, 0x52, 0x45, 0x43, 0x5f, 0x53, 0x51, 0x52, 0x54
        /*001b*/ 	.byte	0x00
.L_1:


//--------------------- .nv.constant0.triton_poi_fused__native_batch_norm_legit_no_training_add_relu_threshold_backward_13 --------------------------
	.section	.nv.constant0.triton_poi_fused__native_batch_norm_legit_no_training_add_relu_threshold_backward_13,"a",@progbits
	.sectionflags	@""
	.align	4
.nv.constant0.triton_poi_fused__native_batch_norm_legit_no_training_add_relu_threshold_backward_13:
	.zero		596
